	.headerflags	@"EF_CUDA_TEXMODE_UNIFIED EF_CUDA_64BIT_ADDRESS EF_CUDA_ACCELERATORS EF_CUDA_SM90 EF_CUDA_VIRTUAL_SM(EF_CUDA_SM90)"
	.elftype	@"ET_EXEC"


//--------------------- .nv.info                  --------------------------
	.section	.nv.info,"",@"SHT_CUDA_INFO"
	.align	4


	//----- nvinfo : EIATTR_REGCOUNT
	.align		4
        /*0000*/ 	.byte	0x04, 0x2f
        /*0002*/ 	.short	(.L_3 - .L_2)
	.align		4
.L_2:
        /*0004*/ 	.word	index@(triton_poi_fused__native_batch_norm_legit_no_training_silu_20)
        /*0008*/ 	.word	0x00000020


	//----- nvinfo : EIATTR_MIN_STACK_SIZE
	.align		4
.L_3:
        /*000c*/ 	.byte	0x04, 0x12
        /*000e*/ 	.short	(.L_5 - .L_4)
	.align		4
.L_4:
        /*0010*/ 	.word	index@(triton_poi_fused__native_batch_norm_legit_no_training_silu_20)
        /*0014*/ 	.word	0x00000000


	//----- nvinfo : EIATTR_FRAME_SIZE
	.align		4
.L_5:
        /*0018*/ 	.byte	0x04, 0x11
        /*001a*/ 	.short	(.L_7 - .L_6)
	.align		4
.L_6:
        /*001c*/ 	.word	index@(triton_poi_fused__native_batch_norm_legit_no_training_silu_20)
        /*0020*/ 	.word	0x00000000


	//----- nvinfo : EIATTR_MIN_STACK_SIZE
	.align		4
.L_7:
        /*0024*/ 	.byte	0x04, 0x12
        /*0026*/ 	.short	(.L_9 - .L_8)
	.align		4
.L_8:
        /*0028*/ 	.word	index@(triton_poi_fused__native_batch_norm_legit_no_training_silu_20)
        /*002c*/ 	.word	0x00000000
.L_9:


//--------------------- .nv.info.triton_poi_fused__native_batch_norm_legit_no_training_silu_20 --------------------------
	.section	.nv.info.triton_poi_fused__native_batch_norm_legit_no_training_silu_20,"",@"SHT_CUDA_INFO"
	.sectionflags	@""
	.align	4


	//----- nvinfo : EIATTR_CUDA_API_VERSION
	.align		4
        /*0000*/ 	.byte	0x04, 0x37
        /*0002*/ 	.short	(.L_11 - .L_10)
.L_10:
        /*0004*/ 	.word	0x0000007c


	//----- nvinfo : EIATTR_KPARAM_INFO
	.align		4
.L_11:
        /*0008*/ 	.byte	0x04, 0x17
        /*000a*/ 	.short	(.L_13 - .L_12)
.L_12:
        /*000c*/ 	.word	0x00000000
        /*0010*/ 	.short	0x0006
        /*0012*/ 	.short	0x0030
        /*0014*/ 	.byte	0x00, 0xf0, 0x11, 0x00


	//----- nvinfo : EIATTR_KPARAM_INFO
	.align		4
.L_13:
        /*0018*/ 	.byte	0x04, 0x17
        /*001a*/ 	.short	(.L_15 - .L_14)
.L_14:
        /*001c*/ 	.word	0x00000000
        /*0020*/ 	.short	0x0005
        /*0022*/ 	.short	0x0028
        /*0024*/ 	.byte	0x00, 0xf4, 0x21, 0x00


	//----- nvinfo : EIATTR_KPARAM_INFO
	.align		4
.L_15:
        /*0028*/ 	.byte	0x04, 0x17
        /*002a*/ 	.short	(.L_17 - .L_16)
.L_16:
        /*002c*/ 	.word	0x00000000
        /*0030*/ 	.short	0x0004
        /*0032*/ 	.short	0x0020
        /*0034*/ 	.byte	0x00, 0xf4, 0x21, 0x00


	//----- nvinfo : EIATTR_KPARAM_INFO
	.align		4
.L_17:
        /*0038*/ 	.byte	0x04, 0x17
        /*003a*/ 	.short	(.L_19 - .L_18)
.L_18:
        /*003c*/ 	.word	0x00000000
        /*0040*/ 	.short	0x0003
        /*0042*/ 	.short	0x0018
        /*0044*/ 	.byte	0x00, 0xf4, 0x21, 0x00


	//----- nvinfo : EIATTR_KPARAM_INFO
	.align		4
.L_19:
        /*0048*/ 	.byte	0x04, 0x17
        /*004a*/ 	.short	(.L_21 - .L_20)
.L_20:
        /*004c*/ 	.word	0x00000000
        /*0050*/ 	.short	0x0002
        /*0052*/ 	.short	0x0010
        /*0054*/ 	.byte	0x00, 0xf4, 0x21, 0x00


	//----- nvinfo : EIATTR_KPARAM_INFO
	.align		4
.L_21:
        /*0058*/ 	.byte	0x04, 0x17
        /*005a*/ 	.short	(.L_23 - .L_22)
.L_22:
        /*005c*/ 	.word	0x00000000
        /*0060*/ 	.short	0x0001
        /*0062*/ 	.short	0x0008
        /*0064*/ 	.byte	0x00, 0xf4, 0x21, 0x00


	//----- nvinfo : EIATTR_KPARAM_INFO
	.align		4
.L_23:
        /*0068*/ 	.byte	0x04, 0x17
        /*006a*/ 	.short	(.L_25 - .L_24)
.L_24:
        /*006c*/ 	.word	0x00000000
        /*0070*/ 	.short	0x0000
        /*0072*/ 	.short	0x0000
        /*0074*/ 	.byte	0x00, 0xf4, 0x21, 0x00


	//----- nvinfo : EIATTR_SPARSE_MMA_MASK
	.align		4
.L_25:
        /*0078*/ 	.byte	0x03, 0x50
        /*007a*/ 	.short	0x0000


	//----- nvinfo : EIATTR_MAXREG_COUNT
	.align		4
        /*007c*/ 	.byte	0x03, 0x1b
        /*007e*/ 	.short	0x00ff


	//----- nvinfo : EIATTR_EXIT_INSTR_OFFSETS
	.align		4
        /*0080*/ 	.byte	0x04, 0x1c
        /*0082*/ 	.short	(.L_27 - .L_26)


	//   ....[0]....
.L_26:
        /*0084*/ 	.word	0x00000870


	//----- nvinfo : EIATTR_REQNTID
	.align		4
.L_27:
        /*0088*/ 	.byte	0x04, 0x10
        /*008a*/ 	.short	(.L_29 - .L_28)
.L_28:
        /*008c*/ 	.word	0x00000080
        /*0090*/ 	.word	0x00000001
        /*0094*/ 	.word	0x00000001


	//----- nvinfo : EIATTR_CBANK_PARAM_SIZE
	.align		4
.L_29:
        /*0098*/ 	.byte	0x03, 0x19
        /*009a*/ 	.short	0x0034


	//----- nvinfo : EIATTR_PARAM_CBANK
	.align		4
        /*009c*/ 	.byte	0x04, 0x0a
        /*009e*/ 	.short	(.L_31 - .L_30)
	.align		4
.L_30:
        /*00a0*/ 	.word	index@(.nv.constant0.triton_poi_fused__native_batch_norm_legit_no_training_silu_20)
        /*00a4*/ 	.short	0x0210
        /*00a6*/ 	.short	0x0034


	//----- nvinfo : EIATTR_SW_WAR
	.align		4
.L_31:
        /*00a8*/ 	.byte	0x04, 0x36
        /*00aa*/ 	.short	(.L_33 - .L_32)
.L_32:
        /*00ac*/ 	.word	0x00000008
.L_33:


//--------------------- .nv.callgraph             --------------------------
	.section	.nv.callgraph,"",@"SHT_CUDA_CALLGRAPH"
	.align	4
	.sectionentsize	8
	.align		4
        /*0000*/ 	.word	0x00000000
	.align		4
        /*0004*/ 	.word	0xffffffff
	.align		4
        /*0008*/ 	.word	0x00000000
	.align		4
        /*000c*/ 	.word	0xfffffffe
	.align		4
        /*0010*/ 	.word	0x00000000
	.align		4
        /*0014*/ 	.word	0xfffffffd
	.align		4
        /*0018*/ 	.word	0x00000000
	.align		4
        /*001c*/ 	.word	0xfffffffc


//--------------------- .nv.constant4             --------------------------
	.section	.nv.constant4,"a",@progbits
	.align	8
	.align		8
.nv.constant4:
        /*0000*/ 	.dword	_$_str
	.align		8
        /*0008*/ 	.dword	_$_str_$_2


//--------------------- .text.triton_poi_fused__native_batch_norm_legit_no_training_silu_20 --------------------------
	.section	.text.triton_poi_fused__native_batch_norm_legit_no_training_silu_20,"ax",@progbits
	.align	128
        .global         triton_poi_fused__native_batch_norm_legit_no_training_silu_20
        .type           triton_poi_fused__native_batch_norm_legit_no_training_silu_20,@function
        .size           triton_poi_fused__native_batch_norm_legit_no_training_silu_20,(.L_x_1 - triton_poi_fused__native_batch_norm_legit_no_training_silu_20)
        .other          triton_poi_fused__native_batch_norm_legit_no_training_silu_20,@"STO_CUDA_ENTRY STV_DEFAULT"
triton_poi_fused__native_batch_norm_legit_no_training_silu_20:
.text.triton_poi_fused__native_batch_norm_legit_no_training_silu_20:
[----:B------:R-:W-:Y:S01]  /*0000*/  LDC R1, c[0x0][0x28] ;  /* 0x00000a00ff017b82 */ /* 0x000fe20000000800 */
[----:B------:R-:W1:Y:S07]  /*0010*/  S2R R0, SR_TID.X ;  /* 0x0000000000007919 */ /* 0x000e6e0000002100 */
[----:B------:R-:W2:Y:S01]  /*0020*/  LDC.64 R4, c[0x0][0x228] ;  /* 0x00008a00ff047b82 */ /* 0x000ea20000000a00 */
[----:B------:R-:W-:Y:S01]  /*0030*/  ULDC.64 UR4, c[0x0][0x208] ;  /* 0x0000820000047ab9 */ /* 0x000fe20000000a00 */
[----:B------:R-:W3:Y:S06]  /*0040*/  S2R R7, SR_CTAID.X ;  /* 0x0000000000077919 */ /* 0x000eec0000002500 */
[----:B------:R-:W4:Y:S08]  /*0050*/  LDC.64 R8, c[0x0][0x218] ;  /* 0x00008600ff087b82 */ /* 0x000f300000000a00 */
[----:B------:R-:W5:Y:S08]  /*0060*/  LDC.64 R12, c[0x0][0x220] ;  /* 0x00008800ff0c7b82 */ /* 0x000f700000000a00 */
[----:B------:R-:W5:Y:S01]  /*0070*/  LDC.64 R20, c[0x0][0x230] ;  /* 0x00008c00ff147b82 */ /* 0x000f620000000a00 */
[----:B-1----:R-:W-:-:S07]  /*0080*/  SHF.L.U32 R0, R0, 0x2, RZ ;  /* 0x0000000200007819 */ /* 0x002fce00000006ff */
[----:B------:R-:W1:Y:S01]  /*0090*/  LDC.64 R16, c[0x0][0x238] ;  /* 0x00008e00ff107b82 */ /* 0x000e620000000a00 */
[----:B---3--:R-:W-:Y:S02]  /*00a0*/  SHF.R.S32.HI R3, RZ, 0x16, R7 ;  /* 0x00000016ff037819 */ /* 0x008fe40000011407 */
[----:B------:R-:W-:Y:S02]  /*00b0*/  LOP3.LUT R0, R0, 0x1fc, RZ, 0xc0, !PT ;  /* 0x000001fc00007812 */ /* 0x000fe400078ec0ff */
[----:B------:R-:W-:Y:S02]  /*00c0*/  SGXT R3, R3, 0x1 ;  /* 0x000000010303781a */ /* 0x000fe40000000200 */
[----:B------:R-:W-:-:S04]  /*00d0*/  LEA R0, R7, R0, 0x9 ;  /* 0x0000000007007211 */ /* 0x000fc800078e48ff */
[----:B------:R-:W-:-:S04]  /*00e0*/  LEA.HI R3, R3, R0, RZ, 0x8 ;  /* 0x0000000003037211 */ /* 0x000fc800078f40ff */
[----:B------:R-:W-:-:S04]  /*00f0*/  LOP3.LUT R3, R3, 0xffffff00, RZ, 0xc0, !PT ;  /* 0xffffff0003037812 */ /* 0x000fc800078ec0ff */
[----:B------:R-:W-:-:S05]  /*0100*/  IADD3 R2, R0, -R3, RZ ;  /* 0x8000000300027210 */ /* 0x000fca0007ffe0ff */
[----:B--2---:R-:W-:-:S06]  /*0110*/  IMAD.WIDE R4, R2, 0x4, R4 ;  /* 0x0000000402047825 */ /* 0x004fcc00078e0204 */
[----:B------:R-:W2:Y:S01]  /*0120*/  LDG.E.EL.128 R4, desc[UR4][R4.64] ;  /* 0x0000000404047981 */ /* 0x000ea2000c2e1d00 */
[----:B----4-:R-:W-:-:S04]  /*0130*/  IMAD.WIDE R8, R0, 0x4, R8 ;  /* 0x0000000400087825 */ /* 0x010fc800078e0208 */
[C---:B-----5:R-:W-:Y:S02]  /*0140*/  IMAD.WIDE R12, R2.reuse, 0x4, R12 ;  /* 0x00000004020c7825 */ /* 0x060fe400078e020c */
[----:B------:R-:W3:Y:S04]  /*0150*/  LDG.E.128 R8, desc[UR4][R8.64] ;  /* 0x0000000408087981 */ /* 0x000ee8000c1e1d00 */
[----:B------:R-:W3:Y:S01]  /*0160*/  LDG.E.EL.128 R12, desc[UR4][R12.64] ;  /* 0x000000040c0c7981 */ /* 0x000ee2000c2e1d00 */
[----:B0-----:R-:W-:-:S04]  /*0170*/  IMAD.WIDE R20, R2, 0x4, R20 ;  /* 0x0000000402147825 */ /* 0x001fc800078e0214 */
[----:B-1----:R-:W-:Y:S02]  /*0180*/  IMAD.WIDE R16, R2, 0x4, R16 ;  /* 0x0000000402107825 */ /* 0x002fe400078e0210 */
[----:B------:R-:W4:Y:S04]  /*0190*/  LDG.E.EL.128 R20, desc[UR4][R20.64] ;  /* 0x0000000414147981 */ /* 0x000f28000c2e1d00 */
[----:B------:R-:W4:Y:S01]  /*01a0*/  LDG.E.EL.128 R16, desc[UR4][R16.64] ;  /* 0x0000000410107981 */ /* 0x000f22000c2e1d00 */
[----:B------:R-:W-:Y:S01]  /*01b0*/  HFMA2.MMA R2, -RZ, RZ, 1.625, 0 ;  /* 0x3e800000ff027435 */ /* 0x000fe200000001ff */
[----:B--2---:R-:W-:Y:S01]  /*01c0*/  FADD R4, R4, 0.0010000000474974513054 ;  /* 0x3a83126f04047421 */ /* 0x004fe20000000000 */
[----:B------:R-:W-:Y:S01]  /*01d0*/  FADD R5, R5, 0.0010000000474974513054 ;  /* 0x3a83126f05057421 */ /* 0x000fe20000000000 */
[----:B------:R-:W-:Y:S01]  /*01e0*/  FADD R6, R6, 0.0010000000474974513054 ;  /* 0x3a83126f06067421 */ /* 0x000fe20000000000 */
[----:B------:R-:W-:Y:S01]  /*01f0*/  FADD R7, R7, 0.0010000000474974513054 ;  /* 0x3a83126f07077421 */ /* 0x000fe20000000000 */
[----:B------:R-:W0:Y:S01]  /*0200*/  MUFU.SQRT R24, R4 ;  /* 0x0000000400187308 */ /* 0x000e220000002000 */
[----:B---3--:R-:W-:-:S07]  /*0210*/  FADD R8, R8, -R12 ;  /* 0x8000000c08087221 */ /* 0x008fce0000000000 */
[----:B------:R1:W2:Y:S01]  /*0220*/  MUFU.SQRT R25, R5 ;  /* 0x0000000500197308 */ /* 0x0002a20000002000 */
[----:B------:R-:W-:Y:S01]  /*0230*/  FADD R9, R9, -R13 ;  /* 0x8000000d09097221 */ /* 0x000fe20000000000 */
[----:B------:R-:W-:Y:S01]  /*0240*/  FADD R10, R10, -R14 ;  /* 0x8000000e0a0a7221 */ /* 0x000fe20000000000 */
[----:B------:R-:W-:Y:S01]  /*0250*/  FADD R11, R11, -R15 ;  /* 0x8000000f0b0b7221 */ /* 0x000fe20000000000 */
[----:B0-----:R-:W-:-:S04]  /*0260*/  FSETP.GT.AND P6, PT, R24, 8.50705917302346158658e+37, PT ;  /* 0x7e8000001800780b */ /* 0x001fc80003fc4000 */
[----:B------:R-:W0:Y:S01]  /*0270*/  MUFU.SQRT R3, R6 ;  /* 0x0000000600037308 */ /* 0x000e220000002000 */
[----:B------:R-:W-:Y:S02]  /*0280*/  FSETP.GEU.AND P5, PT, R24, 1.175494350822287508e-38, PT ;  /* 0x008000001800780b */ /* 0x000fe40003fae000 */
[----:B-1----:R-:W-:Y:S02]  /*0290*/  FSEL R5, R2, 1, P6 ;  /* 0x3f80000002057808 */ /* 0x002fe40003000000 */
[----:B--2---:R-:W-:-:S03]  /*02a0*/  FSETP.GT.AND P4, PT, R25, 8.50705917302346158658e+37, PT ;  /* 0x7e8000001900780b */ /* 0x004fc60003f84000 */
[----:B------:R-:W1:Y:S01]  /*02b0*/  MUFU.SQRT R7, R7 ;  /* 0x0000000700077308 */ /* 0x000e620000002000 */
[----:B------:R-:W-:Y:S02]  /*02c0*/  FSETP.GEU.AND P2, PT, R25, 1.175494350822287508e-38, PT ;  /* 0x008000001900780b */ /* 0x000fe40003f4e000 */
[----:B------:R-:W-:Y:S01]  /*02d0*/  FSEL R29, R2, 1, P4 ;  /* 0x3f800000021d7808 */ /* 0x000fe20002000000 */
[----:B------:R-:W-:Y:S02]  /*02e0*/  @P6 FMUL R24, R24, 0.25 ;  /* 0x3e80000018186820 */ /* 0x000fe40000400000 */
[----:B------:R-:W-:Y:S01]  /*02f0*/  @!P5 FMUL R5, R5, 16777216 ;  /* 0x4b8000000505d820 */ /* 0x000fe20000400000 */
[C---:B0-----:R-:W-:Y:S01]  /*0300*/  FSETP.GT.AND P3, PT, R3.reuse, 8.50705917302346158658e+37, PT ;  /* 0x7e8000000300780b */ /* 0x041fe20003f64000 */
[----:B------:R-:W-:Y:S01]  /*0310*/  @!P5 FMUL R24, R24, 16777216 ;  /* 0x4b8000001818d820 */ /* 0x000fe20000400000 */
[----:B------:R-:W-:Y:S02]  /*0320*/  FSETP.GEU.AND P0, PT, R3, 1.175494350822287508e-38, PT ;  /* 0x008000000300780b */ /* 0x000fe40003f0e000 */
[----:B------:R-:W-:Y:S01]  /*0330*/  FSEL R6, R2, 1, P3 ;  /* 0x3f80000002067808 */ /* 0x000fe20001800000 */
[----:B------:R-:W-:-:S02]  /*0340*/  @P4 FMUL R25, R25, 0.25 ;  /* 0x3e80000019194820 */ /* 0x000fc40000400000 */
[----:B------:R-:W0:Y:S01]  /*0350*/  MUFU.RCP R24, R24 ;  /* 0x0000001800187308 */ /* 0x000e220000001000 */
[----:B-1----:R-:W-:Y:S01]  /*0360*/  FSETP.GT.AND P1, PT, R7, 8.50705917302346158658e+37, PT ;  /* 0x7e8000000700780b */ /* 0x002fe20003f24000 */
[----:B------:R-:W-:Y:S01]  /*0370*/  @!P2 FMUL R25, R25, 16777216 ;  /* 0x4b8000001919a820 */ /* 0x000fe20000400000 */
[----:B------:R-:W-:Y:S01]  /*0380*/  FSETP.GEU.AND P6, PT, R7, 1.175494350822287508e-38, PT ;  /* 0x008000000700780b */ /* 0x000fe20003fce000 */
[----:B------:R-:W-:Y:S02]  /*0390*/  @!P2 FMUL R29, R29, 16777216 ;  /* 0x4b8000001d1da820 */ /* 0x000fe40000400000 */
[----:B------:R-:W-:Y:S02]  /*03a0*/  @P3 FMUL R3, R3, 0.25 ;  /* 0x3e80000003033820 */ /* 0x000fe40000400000 */
[----:B------:R-:W1:Y:S01]  /*03b0*/  MUFU.RCP R4, R25 ;  /* 0x0000001900047308 */ /* 0x000e620000001000 */
[----:B------:R-:W-:Y:S01]  /*03c0*/  @!P0 FMUL R6, R6, 16777216 ;  /* 0x4b80000006068820 */ /* 0x000fe20000400000 */
[----:B------:R-:W-:-:S04]  /*03d0*/  @!P0 FMUL R3, R3, 16777216 ;  /* 0x4b80000003038820 */ /* 0x000fc80000400000 */
[----:B------:R-:W-:Y:S01]  /*03e0*/  @P1 FMUL R7, R7, 0.25 ;  /* 0x3e80000007071820 */ /* 0x000fe20000400000 */
[----:B0-----:R-:W-:Y:S01]  /*03f0*/  FMUL R27, R24, R5 ;  /* 0x00000005181b7220 */ /* 0x001fe20000400000 */
[----:B------:R-:W0:Y:S02]  /*0400*/  MUFU.RCP R3, R3 ;  /* 0x0000000300037308 */ /* 0x000e240000001000 */
[----:B------:R-:W-:Y:S01]  /*0410*/  @!P6 FMUL R7, R7, 16777216 ;  /* 0x4b8000000707e820 */ /* 0x000fe20000400000 */
[----:B------:R-:W-:Y:S01]  /*0420*/  FMUL R27, R8, R27 ;  /* 0x0000001b081b7220 */ /* 0x000fe20000400000 */
[----:B------:R-:W-:Y:S01]  /*0430*/  FSEL R8, R2, 1, P1 ;  /* 0x3f80000002087808 */ /* 0x000fe20000800000 */
[----:B-1----:R-:W-:-:S03]  /*0440*/  FMUL R4, R4, R29 ;  /* 0x0000001d04047220 */ /* 0x002fc60000400000 */
[----:B------:R-:W1:Y:S01]  /*0450*/  MUFU.RCP R5, R7 ;  /* 0x0000000700057308 */ /* 0x000e620000001000 */
[----:B------:R-:W-:Y:S01]  /*0460*/  @!P6 FMUL R8, R8, 16777216 ;  /* 0x4b8000000808e820 */ /* 0x000fe20000400000 */
[----:B----4-:R-:W-:Y:S01]  /*0470*/  FFMA R16, R20, R27, R16 ;  /* 0x0000001b14107223 */ /* 0x010fe20000000010 */
[----:B------:R-:W-:Y:S01]  /*0480*/  FMUL R4, R9, R4 ;  /* 0x0000000409047220 */ /* 0x000fe20000400000 */
[----:B0-----:R-:W-:-:S03]  /*0490*/  FMUL R3, R3, R6 ;  /* 0x0000000603037220 */ /* 0x001fc60000400000 */
[----:B------:R-:W-:Y:S01]  /*04a0*/  FFMA R17, R21, R4, R17 ;  /* 0x0000000415117223 */ /* 0x000fe20000000011 */
[----:B------:R-:W-:Y:S01]  /*04b0*/  FADD R6, RZ, -R16 ;  /* 0x80000010ff067221 */ /* 0x000fe20000000000 */
[----:B------:R-:W-:-:S03]  /*04c0*/  FMUL R3, R10, R3 ;  /* 0x000000030a037220 */ /* 0x000fc60000400000 */
[----:B------:R-:W-:Y:S01]  /*04d0*/  FMUL R6, R6, 1.4426950216293334961 ;  /* 0x3fb8aa3b06067820 */ /* 0x000fe20000400000 */
[----:B-1----:R-:W-:Y:S01]  /*04e0*/  FMUL R8, R5, R8 ;  /* 0x0000000805087220 */ /* 0x002fe20000400000 */
[----:B------:R-:W-:Y:S01]  /*04f0*/  FFMA R18, R22, R3, R18 ;  /* 0x0000000316127223 */ /* 0x000fe20000000012 */
[----:B------:R-:W-:Y:S02]  /*0500*/  FADD R3, RZ, -R17 ;  /* 0x80000011ff037221 */ /* 0x000fe40000000000 */
[----:B------:R-:W-:Y:S01]  /*0510*/  FSETP.GEU.AND P0, PT, R6, -126, PT ;  /* 0xc2fc00000600780b */ /* 0x000fe20003f0e000 */
[----:B------:R-:W-:Y:S01]  /*0520*/  FMUL R8, R11, R8 ;  /* 0x000000080b087220 */ /* 0x000fe20000400000 */
[----:B------:R-:W-:Y:S01]  /*0530*/  FADD R4, RZ, -R18 ;  /* 0x80000012ff047221 */ /* 0x000fe20000000000 */
[----:B------:R-:W-:Y:S02]  /*0540*/  FMUL R5, R3, 1.4426950216293334961 ;  /* 0x3fb8aa3b03057820 */ /* 0x000fe40000400000 */
[----:B------:R-:W-:Y:S01]  /*0550*/  FFMA R19, R23, R8, R19 ;  /* 0x0000000817137223 */ /* 0x000fe20000000013 */
[----:B------:R-:W-:-:S02]  /*0560*/  FMUL R7, R4, 1.4426950216293334961 ;  /* 0x3fb8aa3b04077820 */ /* 0x000fc40000400000 */
[----:B------:R-:W-:Y:S01]  /*0570*/  FSETP.GEU.AND P1, PT, R5, -126, PT ;  /* 0xc2fc00000500780b */ /* 0x000fe20003f2e000 */
[----:B------:R-:W-:Y:S02]  /*0580*/  FADD R3, RZ, -R19 ;  /* 0x80000013ff037221 */ /* 0x000fe40000000000 */
[----:B------:R-:W-:Y:S02]  /*0590*/  FSETP.GEU.AND P2, PT, R7, -126, PT ;  /* 0xc2fc00000700780b */ /* 0x000fe40003f4e000 */
[----:B------:R-:W-:Y:S01]  /*05a0*/  FMUL R9, R3, 1.4426950216293334961 ;  /* 0x3fb8aa3b03097820 */ /* 0x000fe20000400000 */
[----:B------:R-:W-:-:S04]  /*05b0*/  @!P0 FMUL R6, R6, 0.5 ;  /* 0x3f00000006068820 */ /* 0x000fc80000400000 */
[----:B------:R-:W-:Y:S01]  /*05c0*/  FSETP.GEU.AND P3, PT, R9, -126, PT ;  /* 0xc2fc00000900780b */ /* 0x000fe20003f6e000 */
[----:B------:R-:W0:Y:S02]  /*05d0*/  MUFU.EX2 R3, R6 ;  /* 0x0000000600037308 */ /* 0x000e240000000800 */
[----:B------:R-:W-:-:S03]  /*05e0*/  @!P1 FMUL R5, R5, 0.5 ;  /* 0x3f00000005059820 */ /* 0x000fc60000400000 */
[----:B------:R-:W-:-:S03]  /*05f0*/  @!P2 FMUL R7, R7, 0.5 ;  /* 0x3f0000000707a820 */ /* 0x000fc60000400000 */
[----:B------:R-:W1:Y:S04]  /*0600*/  MUFU.EX2 R4, R5 ;  /* 0x0000000500047308 */ /* 0x000e680000000800 */
[----:B------:R-:W-:Y:S01]  /*0610*/  @!P3 FMUL R9, R9, 0.5 ;  /* 0x3f0000000909b820 */ /* 0x000fe20000400000 */
[----:B0-----:R-:W-:-:S03]  /*0620*/  @!P0 FMUL R3, R3, R3 ;  /* 0x0000000303038220 */ /* 0x001fc60000400000 */
[----:B------:R-:W0:Y:S01]  /*0630*/  MUFU.EX2 R8, R7 ;  /* 0x0000000700087308 */ /* 0x000e220000000800 */
[----:B------:R-:W-:Y:S01]  /*0640*/  FADD R3, R3, 1 ;  /* 0x3f80000003037421 */ /* 0x000fe20000000000 */
[----:B-1----:R-:W-:-:S06]  /*0650*/  @!P1 FMUL R4, R4, R4 ;  /* 0x0000000404049220 */ /* 0x002fcc0000400000 */
[----:B------:R-:W1:Y:S01]  /*0660*/  MUFU.EX2 R10, R9 ;  /* 0x00000009000a7308 */ /* 0x000e620000000800 */
[----:B------:R-:W-:Y:S01]  /*0670*/  FSETP.GT.AND P0, PT, R3, 8.50705917302346158658e+37, PT ;  /* 0x7e8000000300780b */ /* 0x000fe20003f04000 */
[----:B------:R-:W-:Y:S02]  /*0680*/  FADD R6, R4, 1 ;  /* 0x3f80000004067421 */ /* 0x000fe40000000000 */
[----:B------:R-:W2:Y:S01]  /*0690*/  LDC.64 R4, c[0x0][0x210] ;  /* 0x00008400ff047b82 */ /* 0x000ea20000000a00 */
[----:B------:R-:W-:Y:S01]  /*06a0*/  FSEL R12, R2, 1, P0 ;  /* 0x3f800000020c7808 */ /* 0x000fe20000000000 */
[----:B0-----:R-:W-:Y:S01]  /*06b0*/  @!P2 FMUL R8, R8, R8 ;  /* 0x000000080808a220 */ /* 0x001fe20000400000 */
[----:B------:R-:W-:-:S03]  /*06c0*/  FSETP.GT.AND P1, PT, R6, 8.50705917302346158658e+37, PT ;  /* 0x7e8000000600780b */ /* 0x000fc60003f24000 */
[----:B------:R-:W-:Y:S01]  /*06d0*/  FADD R8, R8, 1 ;  /* 0x3f80000008087421 */ /* 0x000fe20000000000 */
[----:B------:R-:W-:-:S03]  /*06e0*/  FSEL R7, R2, 1, P1 ;  /* 0x3f80000002077808 */ /* 0x000fc60000800000 */
[----:B------:R-:W-:Y:S01]  /*06f0*/  @P0 FMUL R3, R3, 0.25 ;  /* 0x3e80000003030820 */ /* 0x000fe20000400000 */
[----:B-1----:R-:W-:Y:S01]  /*0700*/  @!P3 FMUL R10, R10, R10 ;  /* 0x0000000a0a0ab220 */ /* 0x002fe20000400000 */
[----:B------:R-:W-:-:S03]  /*0710*/  FSETP.GT.AND P2, PT, R8, 8.50705917302346158658e+37, PT ;  /* 0x7e8000000800780b */ /* 0x000fc60003f44000 */
[----:B------:R-:W-:Y:S01]  /*0720*/  FADD R10, R10, 1 ;  /* 0x3f8000000a0a7421 */ /* 0x000fe20000000000 */
[----:B------:R-:W0:Y:S01]  /*0730*/  MUFU.RCP R3, R3 ;  /* 0x0000000300037308 */ /* 0x000e220000001000 */
[----:B------:R-:W-:Y:S01]  /*0740*/  @P1 FMUL R6, R6, 0.25 ;  /* 0x3e80000006061820 */ /* 0x000fe20000400000 */
[----:B------:R-:W-:Y:S02]  /*0750*/  FSEL R9, R2, 1, P2 ;  /* 0x3f80000002097808 */ /* 0x000fe40001000000 */
[----:B------:R-:W-:-:S04]  /*0760*/  FSETP.GT.AND P3, PT, R10, 8.50705917302346158658e+37, PT ;  /* 0x7e8000000a00780b */ /* 0x000fc80003f64000 */
[----:B------:R-:W1:Y:S01]  /*0770*/  MUFU.RCP R6, R6 ;  /* 0x0000000600067308 */ /* 0x000e620000001000 */
[----:B------:R-:W-:Y:S01]  /*0780*/  @P2 FMUL R8, R8, 0.25 ;  /* 0x3e80000008082820 */ /* 0x000fe20000400000 */
[----:B------:R-:W-:Y:S01]  /*0790*/  FSEL R11, R2, 1, P3 ;  /* 0x3f800000020b7808 */ /* 0x000fe20001800000 */
[----:B--2---:R-:W-:-:S04]  /*07a0*/  IMAD.WIDE R4, R0, 0x4, R4 ;  /* 0x0000000400047825 */ /* 0x004fc800078e0204 */
[----:B0-----:R-:W-:Y:S01]  /*07b0*/  FMUL R3, R3, R12 ;  /* 0x0000000c03037220 */ /* 0x001fe20000400000 */
[----:B------:R-:W0:Y:S01]  /*07c0*/  MUFU.RCP R8, R8 ;  /* 0x0000000800087308 */ /* 0x000e220000001000 */
[----:B------:R-:W-:Y:S02]  /*07d0*/  @P3 FMUL R10, R10, 0.25 ;  /* 0x3e8000000a0a3820 */ /* 0x000fe40000400000 */
[----:B------:R-:W-:Y:S01]  /*07e0*/  FMUL R16, R16, R3 ;  /* 0x0000000310107220 */ /* 0x000fe20000400000 */
[----:B-1----:R-:W-:-:S04]  /*07f0*/  FMUL R6, R6, R7 ;  /* 0x0000000706067220 */ /* 0x002fc80000400000 */
[----:B------:R-:W1:Y:S01]  /*0800*/  MUFU.RCP R10, R10 ;  /* 0x0000000a000a7308 */ /* 0x000e620000001000 */
[----:B------:R-:W-:Y:S01]  /*0810*/  FMUL R17, R17, R6 ;  /* 0x0000000611117220 */ /* 0x000fe20000400000 */
[----:B0-----:R-:W-:-:S04]  /*0820*/  FMUL R9, R8, R9 ;  /* 0x0000000908097220 */ /* 0x001fc80000400000 */
[----:B------:R-:W-:Y:S01]  /*0830*/  FMUL R18, R18, R9 ;  /* 0x0000000912127220 */ /* 0x000fe20000400000 */
[----:B-1----:R-:W-:-:S04]  /*0840*/  FMUL R2, R10, R11 ;  /* 0x0000000b0a027220 */ /* 0x002fc80000400000 */
[----:B------:R-:W-:-:S05]  /*0850*/  FMUL R19, R19, R2 ;  /* 0x0000000213137220 */ /* 0x000fca0000400000 */
[----:B------:R-:W-:Y:S01]  /*0860*/  STG.E.128 desc[UR4][R4.64], R16 ;  /* 0x0000001004007986 */ /* 0x000fe2000c101d04 */
[----:B------:R-:W-:Y:S05]  /*0870*/  EXIT ;  /* 0x000000000000794d */ /* 0x000fea0003800000 */
.L_x_0:
[----:B------:R-:W-:-:S00]  /*0880*/  BRA `(.L_x_0) ;  /* 0xfffffffc00fc7947 */ /* 0x000fc0000383ffff */
[----:B------:R-:W-:-:S00]  /*0890*/  NOP ;  /* 0x0000000000007918 */ /* 0x000fc00000000000 */
        /* <DEDUP_REMOVED lines=14> */
.L_x_1:


//--------------------- .nv.global.init           --------------------------
	.section	.nv.global.init,"aw",@progbits
.nv.global.init:
	.type		_$_str,@object
	.size		_$_str,(_$_str_$_2 - _$_str)
_$_str:
        /*0000*/ 	.byte	0x5f, 0x5f, 0x43, 0x55, 0x44, 0x41, 0x5f, 0x46, 0x54, 0x5a, 0x00
	.type		_$_str_$_2,@object
	.size		_$_str_$_2,(.L_1 - _$_str_$_2)
_$_str_$_2:
        /*000b*/ 	.byte	0x5f, 0x5f, 0x43, 0x55, 0x44, 0x41, 0x5f, 0x50, 0x52, 0x45, 0x43, 0x5f, 0x53, 0x51, 0x52, 0x54
        /*001b*/ 	.byte	0x00
.L_1:


//--------------------- .nv.constant0.triton_poi_fused__native_batch_norm_legit_no_training_silu_20 --------------------------
	.section	.nv.constant0.triton_poi_fused__native_batch_norm_legit_no_training_silu_20,"a",@progbits
	.sectionflags	@""
	.align	4
.nv.constant0.triton_poi_fused__native_batch_norm_legit_no_training_silu_20:
	.zero		580
